//
// Generated by NVIDIA NVVM Compiler
//
// Compiler Build ID: CL-36424714
// Cuda compilation tools, release 13.0, V13.0.88
// Based on NVVM 20.0.0
//

.version 9.0
.target sm_100
.address_size 64

	// .globl	_Z6kerneliiiPKfPKiS0_Pf

.visible .entry _Z6kerneliiiPKfPKiS0_Pf(
	.param .u32 _Z6kerneliiiPKfPKiS0_Pf_param_0,
	.param .u32 _Z6kerneliiiPKfPKiS0_Pf_param_1,
	.param .u32 _Z6kerneliiiPKfPKiS0_Pf_param_2,
	.param .u64 .ptr .align 1 _Z6kerneliiiPKfPKiS0_Pf_param_3,
	.param .u64 .ptr .align 1 _Z6kerneliiiPKfPKiS0_Pf_param_4,
	.param .u64 .ptr .align 1 _Z6kerneliiiPKfPKiS0_Pf_param_5,
	.param .u64 .ptr .align 1 _Z6kerneliiiPKfPKiS0_Pf_param_6
)
{
	.reg .pred 	%p<56>;
	.reg .b32 	%r<83>;
	.reg .b32 	%f<96>;
	.reg .b64 	%rd<94>;

	ld.param.u32 	%r59, [_Z6kerneliiiPKfPKiS0_Pf_param_0];
	ld.param.u32 	%r60, [_Z6kerneliiiPKfPKiS0_Pf_param_1];
	ld.param.u32 	%r61, [_Z6kerneliiiPKfPKiS0_Pf_param_2];
	ld.param.u64 	%rd18, [_Z6kerneliiiPKfPKiS0_Pf_param_3];
	ld.param.u64 	%rd19, [_Z6kerneliiiPKfPKiS0_Pf_param_4];
	ld.param.u64 	%rd20, [_Z6kerneliiiPKfPKiS0_Pf_param_5];
	cvta.to.global.u64 	%rd1, %rd20;
	cvta.to.global.u64 	%rd2, %rd18;
	cvta.to.global.u64 	%rd3, %rd19;
	mov.u32 	%r62, %ctaid.x;
	mov.u32 	%r63, %ntid.x;
	mul.lo.s32 	%r1, %r62, %r63;
	mov.u32 	%r2, %tid.x;
	add.s32 	%r3, %r1, %r2;
	setp.ge.s32 	%p1, %r3, %r59;
	@%p1 bra 	$L__BB0_43;
	setp.lt.s32 	%p2, %r61, 1;
	mov.f32 	%f75, 0f00000000;
	@%p2 bra 	$L__BB0_42;
	and.b32  	%r4, %r61, 7;
	setp.lt.u32 	%p3, %r61, 8;
	mov.f32 	%f75, 0f00000000;
	mov.b32 	%r81, 0;
	@%p3 bra 	$L__BB0_21;
	and.b32  	%r81, %r61, 2147483640;
	neg.s32 	%r79, %r81;
	add.s32 	%r65, %r2, %r59;
	add.s32 	%r78, %r65, %r1;
	shl.b32 	%r8, %r59, 3;
	shl.b32 	%r66, %r59, 1;
	add.s32 	%r77, %r3, %r66;
	mad.lo.s32 	%r76, %r59, 3, %r3;
	shl.b32 	%r67, %r59, 2;
	add.s32 	%r75, %r3, %r67;
	mad.lo.s32 	%r74, %r59, 5, %r3;
	mad.lo.s32 	%r73, %r59, 6, %r3;
	mad.lo.s32 	%r72, %r59, 7, %r3;
	mov.f32 	%f75, 0f00000000;
	mul.wide.s32 	%rd5, %r59, 4;
	mov.u32 	%r71, %r3;
$L__BB0_4:
	.pragma "nounroll";
	mul.wide.s32 	%rd21, %r71, 4;
	add.s64 	%rd4, %rd3, %rd21;
	ld.global.u32 	%r24, [%rd4];
	setp.lt.s32 	%p4, %r24, 0;
	setp.ge.s32 	%p5, %r24, %r60;
	or.pred  	%p6, %p4, %p5;
	@%p6 bra 	$L__BB0_6;
	mul.wide.s32 	%rd22, %r71, 4;
	add.s64 	%rd23, %rd2, %rd22;
	ld.global.f32 	%f42, [%rd23];
	mul.wide.u32 	%rd24, %r24, 4;
	add.s64 	%rd25, %rd1, %rd24;
	ld.global.f32 	%f43, [%rd25];
	fma.rn.f32 	%f75, %f42, %f43, %f75;
$L__BB0_6:
	add.s64 	%rd6, %rd4, %rd5;
	ld.global.u32 	%r25, [%rd6];
	setp.lt.s32 	%p7, %r25, 0;
	setp.ge.s32 	%p8, %r25, %r60;
	or.pred  	%p9, %p7, %p8;
	@%p9 bra 	$L__BB0_8;
	mul.wide.s32 	%rd26, %r78, 4;
	add.s64 	%rd27, %rd2, %rd26;
	ld.global.f32 	%f44, [%rd27];
	mul.wide.u32 	%rd28, %r25, 4;
	add.s64 	%rd29, %rd1, %rd28;
	ld.global.f32 	%f45, [%rd29];
	fma.rn.f32 	%f75, %f44, %f45, %f75;
$L__BB0_8:
	add.s64 	%rd7, %rd6, %rd5;
	ld.global.u32 	%r26, [%rd7];
	setp.lt.s32 	%p10, %r26, 0;
	setp.ge.s32 	%p11, %r26, %r60;
	or.pred  	%p12, %p10, %p11;
	@%p12 bra 	$L__BB0_10;
	mul.wide.s32 	%rd30, %r77, 4;
	add.s64 	%rd31, %rd2, %rd30;
	ld.global.f32 	%f46, [%rd31];
	mul.wide.u32 	%rd32, %r26, 4;
	add.s64 	%rd33, %rd1, %rd32;
	ld.global.f32 	%f47, [%rd33];
	fma.rn.f32 	%f75, %f46, %f47, %f75;
$L__BB0_10:
	add.s64 	%rd8, %rd7, %rd5;
	ld.global.u32 	%r27, [%rd8];
	setp.lt.s32 	%p13, %r27, 0;
	setp.ge.s32 	%p14, %r27, %r60;
	or.pred  	%p15, %p13, %p14;
	@%p15 bra 	$L__BB0_12;
	mul.wide.s32 	%rd34, %r76, 4;
	add.s64 	%rd35, %rd2, %rd34;
	ld.global.f32 	%f48, [%rd35];
	mul.wide.u32 	%rd36, %r27, 4;
	add.s64 	%rd37, %rd1, %rd36;
	ld.global.f32 	%f49, [%rd37];
	fma.rn.f32 	%f75, %f48, %f49, %f75;
$L__BB0_12:
	add.s64 	%rd9, %rd8, %rd5;
	ld.global.u32 	%r28, [%rd9];
	setp.lt.s32 	%p16, %r28, 0;
	setp.ge.s32 	%p17, %r28, %r60;
	or.pred  	%p18, %p16, %p17;
	@%p18 bra 	$L__BB0_14;
	mul.wide.s32 	%rd38, %r75, 4;
	add.s64 	%rd39, %rd2, %rd38;
	ld.global.f32 	%f50, [%rd39];
	mul.wide.u32 	%rd40, %r28, 4;
	add.s64 	%rd41, %rd1, %rd40;
	ld.global.f32 	%f51, [%rd41];
	fma.rn.f32 	%f75, %f50, %f51, %f75;
$L__BB0_14:
	add.s64 	%rd10, %rd9, %rd5;
	ld.global.u32 	%r29, [%rd10];
	setp.lt.s32 	%p19, %r29, 0;
	setp.ge.s32 	%p20, %r29, %r60;
	or.pred  	%p21, %p19, %p20;
	@%p21 bra 	$L__BB0_16;
	mul.wide.s32 	%rd42, %r74, 4;
	add.s64 	%rd43, %rd2, %rd42;
	ld.global.f32 	%f52, [%rd43];
	mul.wide.u32 	%rd44, %r29, 4;
	add.s64 	%rd45, %rd1, %rd44;
	ld.global.f32 	%f53, [%rd45];
	fma.rn.f32 	%f75, %f52, %f53, %f75;
$L__BB0_16:
	add.s64 	%rd11, %rd10, %rd5;
	ld.global.u32 	%r30, [%rd11];
	setp.lt.s32 	%p22, %r30, 0;
	setp.ge.s32 	%p23, %r30, %r60;
	or.pred  	%p24, %p22, %p23;
	@%p24 bra 	$L__BB0_18;
	mul.wide.s32 	%rd46, %r73, 4;
	add.s64 	%rd47, %rd2, %rd46;
	ld.global.f32 	%f54, [%rd47];
	mul.wide.u32 	%rd48, %r30, 4;
	add.s64 	%rd49, %rd1, %rd48;
	ld.global.f32 	%f55, [%rd49];
	fma.rn.f32 	%f75, %f54, %f55, %f75;
$L__BB0_18:
	add.s64 	%rd50, %rd11, %rd5;
	ld.global.u32 	%r31, [%rd50];
	setp.lt.s32 	%p25, %r31, 0;
	setp.ge.s32 	%p26, %r31, %r60;
	or.pred  	%p27, %p25, %p26;
	@%p27 bra 	$L__BB0_20;
	mul.wide.s32 	%rd51, %r72, 4;
	add.s64 	%rd52, %rd2, %rd51;
	ld.global.f32 	%f56, [%rd52];
	mul.wide.u32 	%rd53, %r31, 4;
	add.s64 	%rd54, %rd1, %rd53;
	ld.global.f32 	%f57, [%rd54];
	fma.rn.f32 	%f75, %f56, %f57, %f75;
$L__BB0_20:
	add.s32 	%r79, %r79, 8;
	add.s32 	%r78, %r78, %r8;
	add.s32 	%r77, %r77, %r8;
	add.s32 	%r76, %r76, %r8;
	add.s32 	%r75, %r75, %r8;
	add.s32 	%r74, %r74, %r8;
	add.s32 	%r73, %r73, %r8;
	add.s32 	%r72, %r72, %r8;
	add.s32 	%r71, %r71, %r8;
	setp.ne.s32 	%p28, %r79, 0;
	@%p28 bra 	$L__BB0_4;
$L__BB0_21:
	setp.eq.s32 	%p29, %r4, 0;
	@%p29 bra 	$L__BB0_42;
	and.b32  	%r42, %r61, 3;
	setp.lt.u32 	%p30, %r4, 4;
	@%p30 bra 	$L__BB0_32;
	mad.lo.s32 	%r43, %r81, %r59, %r3;
	mul.wide.s32 	%rd55, %r43, 4;
	add.s64 	%rd12, %rd3, %rd55;
	ld.global.u32 	%r44, [%rd12];
	setp.lt.s32 	%p31, %r44, 0;
	setp.ge.s32 	%p32, %r44, %r60;
	or.pred  	%p33, %p31, %p32;
	@%p33 bra 	$L__BB0_25;
	add.s64 	%rd57, %rd2, %rd55;
	ld.global.f32 	%f59, [%rd57];
	mul.wide.u32 	%rd58, %r44, 4;
	add.s64 	%rd59, %rd1, %rd58;
	ld.global.f32 	%f60, [%rd59];
	fma.rn.f32 	%f75, %f59, %f60, %f75;
$L__BB0_25:
	add.s32 	%r45, %r43, %r59;
	mul.wide.s32 	%rd13, %r59, 4;
	add.s64 	%rd14, %rd12, %rd13;
	ld.global.u32 	%r46, [%rd14];
	setp.lt.s32 	%p34, %r46, 0;
	setp.ge.s32 	%p35, %r46, %r60;
	or.pred  	%p36, %p34, %p35;
	@%p36 bra 	$L__BB0_27;
	mul.wide.s32 	%rd60, %r45, 4;
	add.s64 	%rd61, %rd2, %rd60;
	ld.global.f32 	%f61, [%rd61];
	mul.wide.u32 	%rd62, %r46, 4;
	add.s64 	%rd63, %rd1, %rd62;
	ld.global.f32 	%f62, [%rd63];
	fma.rn.f32 	%f75, %f61, %f62, %f75;
$L__BB0_27:
	add.s32 	%r47, %r45, %r59;
	add.s64 	%rd15, %rd14, %rd13;
	ld.global.u32 	%r48, [%rd15];
	setp.lt.s32 	%p37, %r48, 0;
	setp.ge.s32 	%p38, %r48, %r60;
	or.pred  	%p39, %p37, %p38;
	@%p39 bra 	$L__BB0_29;
	mul.wide.s32 	%rd64, %r47, 4;
	add.s64 	%rd65, %rd2, %rd64;
	ld.global.f32 	%f63, [%rd65];
	mul.wide.u32 	%rd66, %r48, 4;
	add.s64 	%rd67, %rd1, %rd66;
	ld.global.f32 	%f64, [%rd67];
	fma.rn.f32 	%f75, %f63, %f64, %f75;
$L__BB0_29:
	add.s64 	%rd68, %rd15, %rd13;
	ld.global.u32 	%r49, [%rd68];
	setp.lt.s32 	%p40, %r49, 0;
	setp.ge.s32 	%p41, %r49, %r60;
	or.pred  	%p42, %p40, %p41;
	@%p42 bra 	$L__BB0_31;
	add.s32 	%r68, %r47, %r59;
	mul.wide.s32 	%rd69, %r68, 4;
	add.s64 	%rd70, %rd2, %rd69;
	ld.global.f32 	%f65, [%rd70];
	mul.wide.u32 	%rd71, %r49, 4;
	add.s64 	%rd72, %rd1, %rd71;
	ld.global.f32 	%f66, [%rd72];
	fma.rn.f32 	%f75, %f65, %f66, %f75;
$L__BB0_31:
	add.s32 	%r81, %r81, 4;
$L__BB0_32:
	setp.eq.s32 	%p43, %r42, 0;
	@%p43 bra 	$L__BB0_42;
	setp.eq.s32 	%p44, %r42, 1;
	@%p44 bra 	$L__BB0_39;
	mad.lo.s32 	%r52, %r81, %r59, %r3;
	mul.wide.s32 	%rd73, %r52, 4;
	add.s64 	%rd16, %rd3, %rd73;
	ld.global.u32 	%r53, [%rd16];
	setp.lt.s32 	%p45, %r53, 0;
	setp.ge.s32 	%p46, %r53, %r60;
	or.pred  	%p47, %p45, %p46;
	@%p47 bra 	$L__BB0_36;
	add.s64 	%rd75, %rd2, %rd73;
	ld.global.f32 	%f68, [%rd75];
	mul.wide.u32 	%rd76, %r53, 4;
	add.s64 	%rd77, %rd1, %rd76;
	ld.global.f32 	%f69, [%rd77];
	fma.rn.f32 	%f75, %f68, %f69, %f75;
$L__BB0_36:
	mul.wide.s32 	%rd78, %r59, 4;
	add.s64 	%rd79, %rd16, %rd78;
	ld.global.u32 	%r54, [%rd79];
	setp.lt.s32 	%p48, %r54, 0;
	setp.ge.s32 	%p49, %r54, %r60;
	or.pred  	%p50, %p48, %p49;
	@%p50 bra 	$L__BB0_38;
	add.s32 	%r69, %r52, %r59;
	mul.wide.s32 	%rd80, %r69, 4;
	add.s64 	%rd81, %rd2, %rd80;
	ld.global.f32 	%f70, [%rd81];
	mul.wide.u32 	%rd82, %r54, 4;
	add.s64 	%rd83, %rd1, %rd82;
	ld.global.f32 	%f71, [%rd83];
	fma.rn.f32 	%f75, %f70, %f71, %f75;
$L__BB0_38:
	add.s32 	%r81, %r81, 2;
$L__BB0_39:
	and.b32  	%r70, %r61, 1;
	setp.eq.b32 	%p51, %r70, 1;
	not.pred 	%p52, %p51;
	@%p52 bra 	$L__BB0_42;
	mad.lo.s32 	%r57, %r81, %r59, %r3;
	mul.wide.s32 	%rd84, %r57, 4;
	add.s64 	%rd85, %rd3, %rd84;
	ld.global.u32 	%r58, [%rd85];
	setp.lt.s32 	%p53, %r58, 0;
	setp.ge.s32 	%p54, %r58, %r60;
	or.pred  	%p55, %p53, %p54;
	@%p55 bra 	$L__BB0_42;
	add.s64 	%rd87, %rd2, %rd84;
	ld.global.f32 	%f72, [%rd87];
	mul.wide.u32 	%rd88, %r58, 4;
	add.s64 	%rd89, %rd1, %rd88;
	ld.global.f32 	%f73, [%rd89];
	fma.rn.f32 	%f75, %f72, %f73, %f75;
$L__BB0_42:
	ld.param.u64 	%rd93, [_Z6kerneliiiPKfPKiS0_Pf_param_6];
	cvta.to.global.u64 	%rd90, %rd93;
	mul.wide.s32 	%rd91, %r3, 4;
	add.s64 	%rd92, %rd90, %rd91;
	st.global.f32 	[%rd92], %f75;
$L__BB0_43:
	ret;

}


// ===== COMPILED SASS (sm_100) =====

	.target	sm_100

	.elftype	@"ET_EXEC"


//--------------------- .note.nv.tkinfo           --------------------------
	.section	.note.nv.tkinfo,"",@"SHT_NOTE"
	.sectionflags	@"SHF_NOTE_NV_TKINFO"
	.tkinfo
        /*0018*/ 	.word	0x00000002
        /*0030*/ 	.string	""
        /*0030*/ 	.string	"ptxas"
        /*0030*/ 	.string	"Cuda compilation tools, release 13.0, V13.0.88"
        /*0030*/ 	.string	"Build cuda_13.0.r13.0/compiler.36424714_0"
        /*0030*/ 	.string	"-arch sm_100 -m 64 "



//--------------------- .note.nv.cuinfo           --------------------------
	.section	.note.nv.cuinfo,"",@"SHT_NOTE"
	.sectionflags	@"SHF_NOTE_NV_CUINFO"
        /*0018*/ 	.short	0x0002
        /*001a*/ 	.short	0x0064
        /*001c*/ 	.short	0x0082
	.zero		2


//--------------------- .nv.info                  --------------------------
	.section	.nv.info,"",@"SHT_CUDA_INFO"
	.align	4


	//----- nvinfo : EIATTR_REGCOUNT
	.align		4
        /*0000*/ 	.byte	0x04, 0x2f
        /*0002*/ 	.short	(.L_1 - .L_0)
	.align		4
.L_0:
        /*0004*/ 	.word	index@(_Z6kerneliiiPKfPKiS0_Pf)
        /*0008*/ 	.word	0x00000020


	//----- nvinfo : EIATTR_FRAME_SIZE
	.align		4
.L_1:
        /*000c*/ 	.byte	0x04, 0x11
        /*000e*/ 	.short	(.L_3 - .L_2)
	.align		4
.L_2:
        /*0010*/ 	.word	index@(_Z6kerneliiiPKfPKiS0_Pf)
        /*0014*/ 	.word	0x00000000


	//----- nvinfo : EIATTR_MIN_STACK_SIZE
	.align		4
.L_3:
        /*0018*/ 	.byte	0x04, 0x12
        /*001a*/ 	.short	(.L_5 - .L_4)
	.align		4
.L_4:
        /*001c*/ 	.word	index@(_Z6kerneliiiPKfPKiS0_Pf)
        /*0020*/ 	.word	0x00000000
.L_5:


//--------------------- .nv.compat                --------------------------
	.section	.nv.compat,"",@"SHT_CUDA_COMPAT_INFO"
	.align	4
        /*0000*/ 	.byte	0x02, 0x09, 0x00, 0x00, 0x02, 0x02, 0x01, 0x00, 0x02, 0x05, 0x05, 0x00, 0x03, 0x07, 0x01, 0x01
        /*0010*/ 	.byte	0x02, 0x03, 0x00, 0x00, 0x02, 0x06, 0x01, 0x00, 0x04, 0x0b, 0x08, 0x00, 0x09, 0x00, 0x00, 0x00
        /*0020*/ 	.byte	0x00, 0x00, 0x00, 0x00


//--------------------- .nv.info._Z6kerneliiiPKfPKiS0_Pf --------------------------
	.section	.nv.info._Z6kerneliiiPKfPKiS0_Pf,"",@"SHT_CUDA_INFO"
	.sectionflags	@""
	.align	4


	//----- nvinfo : EIATTR_CUDA_API_VERSION
	.align		4
        /*0000*/ 	.byte	0x04, 0x37
        /*0002*/ 	.short	(.L_7 - .L_6)
.L_6:
        /*0004*/ 	.word	0x00000082


	//----- nvinfo : EIATTR_KPARAM_INFO
	.align		4
.L_7:
        /*0008*/ 	.byte	0x04, 0x17
        /*000a*/ 	.short	(.L_9 - .L_8)
.L_8:
        /*000c*/ 	.word	0x00000000
        /*0010*/ 	.short	0x0006
        /*0012*/ 	.short	0x0028
        /*0014*/ 	.byte	0x00, 0xf5, 0x21, 0x00


	//----- nvinfo : EIATTR_KPARAM_INFO
	.align		4
.L_9:
        /*0018*/ 	.byte	0x04, 0x17
        /*001a*/ 	.short	(.L_11 - .L_10)
.L_10:
        /*001c*/ 	.word	0x00000000
        /*0020*/ 	.short	0x0005
        /*0022*/ 	.short	0x0020
        /*0024*/ 	.byte	0x00, 0xf5, 0x21, 0x00


	//----- nvinfo : EIATTR_KPARAM_INFO
	.align		4
.L_11:
        /*0028*/ 	.byte	0x04, 0x17
        /*002a*/ 	.short	(.L_13 - .L_12)
.L_12:
        /*002c*/ 	.word	0x00000000
        /*0030*/ 	.short	0x0004
        /*0032*/ 	.short	0x0018
        /*0034*/ 	.byte	0x00, 0xf5, 0x21, 0x00


	//----- nvinfo : EIATTR_KPARAM_INFO
	.align		4
.L_13:
        /*0038*/ 	.byte	0x04, 0x17
        /*003a*/ 	.short	(.L_15 - .L_14)
.L_14:
        /*003c*/ 	.word	0x00000000
        /*0040*/ 	.short	0x0003
        /*0042*/ 	.short	0x0010
        /*0044*/ 	.byte	0x00, 0xf5, 0x21, 0x00


	//----- nvinfo : EIATTR_KPARAM_INFO
	.align		4
.L_15:
        /*0048*/ 	.byte	0x04, 0x17
        /*004a*/ 	.short	(.L_17 - .L_16)
.L_16:
        /*004c*/ 	.word	0x00000000
        /*0050*/ 	.short	0x0002
        /*0052*/ 	.short	0x0008
        /*0054*/ 	.byte	0x00, 0xf0, 0x11, 0x00


	//----- nvinfo : EIATTR_KPARAM_INFO
	.align		4
.L_17:
        /*0058*/ 	.byte	0x04, 0x17
        /*005a*/ 	.short	(.L_19 - .L_18)
.L_18:
        /*005c*/ 	.word	0x00000000
        /*0060*/ 	.short	0x0001
        /*0062*/ 	.short	0x0004
        /*0064*/ 	.byte	0x00, 0xf0, 0x11, 0x00


	//----- nvinfo : EIATTR_KPARAM_INFO
	.align		4
.L_19:
        /*0068*/ 	.byte	0x04, 0x17
        /*006a*/ 	.short	(.L_21 - .L_20)
.L_20:
        /*006c*/ 	.word	0x00000000
        /*0070*/ 	.short	0x0000
        /*0072*/ 	.short	0x0000
        /*0074*/ 	.byte	0x00, 0xf0, 0x11, 0x00


	//----- nvinfo : EIATTR_SPARSE_MMA_MASK
	.align		4
.L_21:
        /*0078*/ 	.byte	0x03, 0x50
        /*007a*/ 	.short	0x0000


	//----- nvinfo : EIATTR_MAXREG_COUNT
	.align		4
        /*007c*/ 	.byte	0x03, 0x1b
        /*007e*/ 	.short	0x00ff


	//----- nvinfo : EIATTR_MERCURY_ISA_VERSION
	.align		4
        /*0080*/ 	.byte	0x03, 0x5f
        /*0082*/ 	.short	0x0101


	//----- nvinfo : EIATTR_VRC_CTA_INIT_COUNT
	.align		4
        /*0084*/ 	.byte	0x02, 0x4a
	.zero		1
	.zero		1


	//----- nvinfo : EIATTR_EXIT_INSTR_OFFSETS
	.align		4
        /*0088*/ 	.byte	0x04, 0x1c
        /*008a*/ 	.short	(.L_23 - .L_22)


	//   ....[0]....
.L_22:
        /*008c*/ 	.word	0x00000090


	//   ....[1]....
        /*0090*/ 	.word	0x00000f50


	//----- nvinfo : EIATTR_CRS_STACK_SIZE
	.align		4
.L_23:
        /*0094*/ 	.byte	0x04, 0x1e
        /*0096*/ 	.short	(.L_25 - .L_24)
.L_24:
        /*0098*/ 	.word	0x00000000


	//----- nvinfo : EIATTR_CBANK_PARAM_SIZE
	.align		4
.L_25:
        /*009c*/ 	.byte	0x03, 0x19
        /*009e*/ 	.short	0x0030


	//----- nvinfo : EIATTR_PARAM_CBANK
	.align		4
        /*00a0*/ 	.byte	0x04, 0x0a
        /*00a2*/ 	.short	(.L_27 - .L_26)
	.align		4
.L_26:
        /*00a4*/ 	.word	index@(.nv.constant0._Z6kerneliiiPKfPKiS0_Pf)
        /*00a8*/ 	.short	0x0380
        /*00aa*/ 	.short	0x0030


	//----- nvinfo : EIATTR_SW_WAR
	.align		4
.L_27:
        /*00ac*/ 	.byte	0x04, 0x36
        /*00ae*/ 	.short	(.L_29 - .L_28)
.L_28:
        /*00b0*/ 	.word	0x00000008
.L_29:


//--------------------- .nv.callgraph             --------------------------
	.section	.nv.callgraph,"",@"SHT_CUDA_CALLGRAPH"
	.align	4
	.sectionentsize	8
	.align		4
        /*0000*/ 	.word	0x00000000
	.align		4
        /*0004*/ 	.word	0xffffffff
	.align		4
        /*0008*/ 	.word	0x00000000
	.align		4
        /*000c*/ 	.word	0xfffffffe
	.align		4
        /*0010*/ 	.word	0x00000000
	.align		4
        /*0014*/ 	.word	0xfffffffd
	.align		4
        /*0018*/ 	.word	0x00000000
	.align		4
        /*001c*/ 	.word	0xfffffffc


//--------------------- .text._Z6kerneliiiPKfPKiS0_Pf --------------------------
	.section	.text._Z6kerneliiiPKfPKiS0_Pf,"ax",@progbits
	.align	128
        .global         _Z6kerneliiiPKfPKiS0_Pf
        .type           _Z6kerneliiiPKfPKiS0_Pf,@function
        .size           _Z6kerneliiiPKfPKiS0_Pf,(.L_x_7 - _Z6kerneliiiPKfPKiS0_Pf)
        .other          _Z6kerneliiiPKfPKiS0_Pf,@"STO_CUDA_ENTRY STV_DEFAULT"
_Z6kerneliiiPKfPKiS0_Pf:
.text._Z6kerneliiiPKfPKiS0_Pf:
[----:B------:R-:W-:Y:S01]  /*0000*/  LDC R1, c[0x0][0x37c] ;  /* 0x0000df00ff017b82 */ /* 0x000fe20000000800 */
[----:B------:R-:W0:Y:S07]  /*0010*/  S2R R5, SR_TID.X ;  /* 0x0000000000057919 */ /* 0x000e2e0000002100 */
[----:B------:R-:W1:Y:S01]  /*0020*/  S2UR UR5, SR_CTAID.X ;  /* 0x00000000000579c3 */ /* 0x000e620000002500 */
[----:B------:R-:W1:Y:S01]  /*0030*/  LDCU UR4, c[0x0][0x360] ;  /* 0x00006c00ff0477ac */ /* 0x000e620008000800 */
[----:B------:R-:W2:Y:S02]  /*0040*/  LDCU UR6, c[0x0][0x380] ;  /* 0x00007000ff0677ac */ /* 0x000ea40008000800 */
[----:B--2---:R-:W-:Y:S01]  /*0050*/  MOV R2, UR6 ;  /* 0x0000000600027c02 */ /* 0x004fe20008000f00 */
[----:B-1----:R-:W-:-:S06]  /*0060*/  UIMAD UR5, UR5, UR4, URZ ;  /* 0x00000004050572a4 */ /* 0x002fcc000f8e02ff */
[----:B0-----:R-:W-:-:S04]  /*0070*/  IADD3 R3, PT, PT, R5, UR5, RZ ;  /* 0x0000000505037c10 */ /* 0x001fc8000fffe0ff */
[----:B------:R-:W-:-:S13]  /*0080*/  ISETP.GE.AND P0, PT, R3, R2, PT ;  /* 0x000000020300720c */ /* 0x000fda0003f06270 */
[----:B------:R-:W-:Y:S05]  /*0090*/  @P0 EXIT ;  /* 0x000000000000094d */ /* 0x000fea0003800000 */
[----:B------:R-:W0:Y:S01]  /*00a0*/  LDCU UR6, c[0x0][0x388] ;  /* 0x00007100ff0677ac */ /* 0x000e220008000800 */
[----:B------:R-:W-:Y:S01]  /*00b0*/  HFMA2 R0, -RZ, RZ, 0, 0 ;  /* 0x00000000ff007431 */ /* 0x000fe200000001ff */
[----:B------:R-:W1:Y:S01]  /*00c0*/  LDCU.64 UR10, c[0x0][0x358] ;  /* 0x00006b00ff0a77ac */ /* 0x000e620008000a00 */
[----:B0-----:R-:W-:-:S09]  /*00d0*/  UISETP.GE.AND UP0, UPT, UR6, 0x1, UPT ;  /* 0x000000010600788c */ /* 0x001fd2000bf06270 */
[----:B-1----:R-:W-:Y:S05]  /*00e0*/  BRA.U !UP0, `(.L_x_0) ;  /* 0x0000000d088c7547 */ /* 0x002fea000b800000 */
[----:B------:R-:W-:Y:S01]  /*00f0*/  UISETP.GE.U32.AND UP1, UPT, UR6, 0x8, UPT ;  /* 0x000000080600788c */ /* 0x000fe2000bf26070 */
[----:B------:R-:W-:Y:S01]  /*0100*/  MOV R0, RZ ;  /* 0x000000ff00007202 */ /* 0x000fe20000000f00 */
[----:B------:R-:W-:Y:S01]  /*0110*/  ULOP3.LUT UR7, UR6, 0x7, URZ, 0xc0, !UPT ;  /* 0x0000000706077892 */ /* 0x000fe2000f8ec0ff */
[----:B------:R-:W-:-:S03]  /*0120*/  UMOV UR4, URZ ;  /* 0x000000ff00047c82 */ /* 0x000fc60008000000 */
[----:B------:R-:W-:-:S03]  /*0130*/  UISETP.NE.AND UP0, UPT, UR7, URZ, UPT ;  /* 0x000000ff0700728c */ /* 0x000fc6000bf05270 */
[----:B------:R-:W-:Y:S08]  /*0140*/  BRA.U !UP1, `(.L_x_1) ;  /* 0x0000000509c87547 */ /* 0x000ff0000b800000 */
[----:B------:R-:W0:Y:S01]  /*0150*/  LDC R4, c[0x0][0x380] ;  /* 0x0000e000ff047b82 */ /* 0x000e220000000800 */
[----:B------:R-:W-:Y:S01]  /*0160*/  ULOP3.LUT UR4, UR6, 0x7ffffff8, URZ, 0xc0, !UPT ;  /* 0x7ffffff806047892 */ /* 0x000fe2000f8ec0ff */
[C---:B------:R-:W-:Y:S01]  /*0170*/  IADD3 R12, PT, PT, R2.reuse, UR5, R5 ;  /* 0x00000005020c7c10 */ /* 0x040fe2000fffe005 */
[C-C-:B------:R-:W-:Y:S01]  /*0180*/  IMAD R6, R2.reuse, 0x3, R3.reuse ;  /* 0x0000000302067824 */ /* 0x140fe200078e0203 */
[CC--:B------:R-:W-:Y:S01]  /*0190*/  LEA R5, R2.reuse, R3.reuse, 0x1 ;  /* 0x0000000302057211 */ /* 0x0c0fe200078e08ff */
[C-C-:B------:R-:W-:Y:S01]  /*01a0*/  IMAD R8, R2.reuse, 0x5, R3.reuse ;  /* 0x0000000502087824 */ /* 0x140fe200078e0203 */
[CC--:B------:R-:W-:Y:S01]  /*01b0*/  LEA R7, R2.reuse, R3.reuse, 0x2 ;  /* 0x0000000302077211 */ /* 0x0c0fe200078e10ff */
[C-C-:B------:R-:W-:Y:S01]  /*01c0*/  IMAD R9, R2.reuse, 0x6, R3.reuse ;  /* 0x0000000602097824 */ /* 0x140fe200078e0203 */
[----:B------:R-:W1:Y:S01]  /*01d0*/  LDC.64 R14, c[0x0][0x398] ;  /* 0x0000e600ff0e7b82 */ /* 0x000e620000000a00 */
[----:B------:R-:W-:Y:S01]  /*01e0*/  IMAD R10, R2, 0x7, R3 ;  /* 0x00000007020a7824 */ /* 0x000fe200078e0203 */
[----:B------:R-:W-:Y:S01]  /*01f0*/  MOV R0, RZ ;  /* 0x000000ff00007202 */ /* 0x000fe20000000f00 */
[----:B------:R-:W2:Y:S01]  /*0200*/  LDCU UR8, c[0x0][0x384] ;  /* 0x00007080ff0877ac */ /* 0x000ea20008000800 */
[----:B------:R-:W-:Y:S01]  /*0210*/  MOV R18, R3 ;  /* 0x0000000300127202 */ /* 0x000fe20000000f00 */
[----:B------:R-:W-:-:S12]  /*0220*/  UIADD3 UR6, UPT, UPT, -UR4, URZ, URZ ;  /* 0x000000ff04067290 */ /* 0x000fd8000fffe1ff */
.L_x_2:
[----:B-1----:R-:W-:Y:S01]  /*0230*/  IMAD.WIDE R24, R18, 0x4, R14 ;  /* 0x0000000412187825 */ /* 0x002fe200078e020e */
[----:B0-----:R-:W-:-:S04]  /*0240*/  MOV R2, R4 ;  /* 0x0000000400027202 */ /* 0x001fc80000000f00 */
[----:B------:R-:W2:Y:S01]  /*0250*/  LDG.E R19, desc[UR10][R24.64] ;  /* 0x0000000a18137981 */ /* 0x000ea2000c1e1900 */
[----:B------:R-:W-:-:S05]  /*0260*/  IMAD.WIDE R22, R2, 0x4, R24 ;  /* 0x0000000402167825 */ /* 0x000fca00078e0218 */
[----:B------:R-:W3:Y:S01]  /*0270*/  LDG.E R11, desc[UR10][R22.64] ;  /* 0x0000000a160b7981 */ /* 0x000ee2000c1e1900 */
[----:B------:R-:W-:-:S05]  /*0280*/  IMAD.WIDE R16, R2, 0x4, R22 ;  /* 0x0000000402107825 */ /* 0x000fca00078e0216 */
[----:B------:R0:W4:Y:S02]  /*0290*/  LDG.E R13, desc[UR10][R16.64] ;  /* 0x0000000a100d7981 */ /* 0x000124000c1e1900 */
[----:B0-----:R-:W-:Y:S01]  /*02a0*/  IMAD.WIDE R16, R2, 0x4, R16 ;  /* 0x0000000402107825 */ /* 0x001fe200078e0210 */
[----:B--2---:R-:W-:-:S04]  /*02b0*/  ISETP.GE.AND P1, PT, R19, UR8, PT ;  /* 0x0000000813007c0c */ /* 0x004fc8000bf26270 */
[----:B------:R-:W-:Y:S02]  /*02c0*/  ISETP.LT.OR P1, PT, R19, RZ, P1 ;  /* 0x000000ff1300720c */ /* 0x000fe40000f21670 */
[----:B---3--:R-:W-:-:S04]  /*02d0*/  ISETP.GE.AND P2, PT, R11, UR8, PT ;  /* 0x000000080b007c0c */ /* 0x008fc8000bf46270 */
[----:B------:R-:W-:Y:S02]  /*02e0*/  ISETP.LT.OR P2, PT, R11, RZ, P2 ;  /* 0x000000ff0b00720c */ /* 0x000fe40001741670 */
[----:B----4-:R-:W-:-:S04]  /*02f0*/  ISETP.GE.AND P3, PT, R13, UR8, PT ;  /* 0x000000080d007c0c */ /* 0x010fc8000bf66270 */
[----:B------:R-:W-:Y:S01]  /*0300*/  ISETP.LT.OR P3, PT, R13, RZ, P3 ;  /* 0x000000ff0d00720c */ /* 0x000fe20001f61670 */
[----:B------:R-:W0:Y:S08]  /*0310*/  @!P1 LDC.64 R24, c[0x0][0x390] ;  /* 0x0000e400ff189b82 */ /* 0x000e300000000a00 */
[----:B------:R-:W1:Y:S08]  /*0320*/  @!P2 LDC.64 R22, c[0x0][0x390] ;  /* 0x0000e400ff16ab82 */ /* 0x000e700000000a00 */
[----:B------:R-:W2:Y:S01]  /*0330*/  @!P2 LDC.64 R26, c[0x0][0x3a0] ;  /* 0x0000e800ff1aab82 */ /* 0x000ea20000000a00 */
[----:B0-----:R-:W-:-:S07]  /*0340*/  @!P1 IMAD.WIDE R24, R18, 0x4, R24 ;  /* 0x0000000412189825 */ /* 0x001fce00078e0218 */
[----:B------:R-:W0:Y:S01]  /*0350*/  @!P1 LDC.64 R20, c[0x0][0x3a0] ;  /* 0x0000e800ff149b82 */ /* 0x000e220000000a00 */
[----:B------:R-:W3:Y:S01]  /*0360*/  @!P1 LDG.E R25, desc[UR10][R24.64] ;  /* 0x0000000a18199981 */ /* 0x000ee2000c1e1900 */
[----:B-1----:R-:W-:-:S06]  /*0370*/  @!P2 IMAD.WIDE R22, R12, 0x4, R22 ;  /* 0x000000040c16a825 */ /* 0x002fcc00078e0216 */
[----:B------:R-:W1:Y:S01]  /*0380*/  @!P3 LDC.64 R28, c[0x0][0x3a0] ;  /* 0x0000e800ff1cbb82 */ /* 0x000e620000000a00 */
[----:B------:R-:W4:Y:S01]  /*0390*/  @!P2 LDG.E R24, desc[UR10][R22.64] ;  /* 0x0000000a1618a981 */ /* 0x000f22000c1e1900 */
[----:B--2---:R-:W-:-:S05]  /*03a0*/  @!P2 IMAD.WIDE.U32 R26, R11, 0x4, R26 ;  /* 0x000000040b1aa825 */ /* 0x004fca00078e001a */
[----:B------:R2:W4:Y:S01]  /*03b0*/  @!P2 LDG.E R11, desc[UR10][R26.64] ;  /* 0x0000000a1a0ba981 */ /* 0x000522000c1e1900 */
[----:B0-----:R-:W-:-:S03]  /*03c0*/  @!P1 IMAD.WIDE.U32 R20, R19, 0x4, R20 ;  /* 0x0000000413149825 */ /* 0x001fc600078e0014 */
[----:B------:R0:W5:Y:S04]  /*03d0*/  LDG.E R22, desc[UR10][R16.64] ;  /* 0x0000000a10167981 */ /* 0x000168000c1e1900 */
[----:B------:R-:W3:Y:S01]  /*03e0*/  @!P1 LDG.E R20, desc[UR10][R20.64] ;  /* 0x0000000a14149981 */ /* 0x000ee2000c1e1900 */
[----:B--2---:R-:W2:Y:S01]  /*03f0*/  @!P3 LDC.64 R26, c[0x0][0x390] ;  /* 0x0000e400ff1abb82 */ /* 0x004ea20000000a00 */
[----:B0-----:R-:W-:-:S05]  /*0400*/  IMAD.WIDE R16, R2, 0x4, R16 ;  /* 0x0000000402107825 */ /* 0x001fca00078e0210 */
[----:B------:R0:W4:Y:S01]  /*0410*/  LDG.E R21, desc[UR10][R16.64] ;  /* 0x0000000a10157981 */ /* 0x000122000c1e1900 */
[----:B-1----:R-:W-:-:S05]  /*0420*/  @!P3 IMAD.WIDE.U32 R28, R13, 0x4, R28 ;  /* 0x000000040d1cb825 */ /* 0x002fca00078e001c */
[----:B------:R-:W4:Y:S01]  /*0430*/  @!P3 LDG.E R13, desc[UR10][R28.64] ;  /* 0x0000000a1c0db981 */ /* 0x000f22000c1e1900 */
[----:B0-----:R-:W-:-:S05]  /*0440*/  IMAD.WIDE R16, R2, 0x4, R16 ;  /* 0x0000000402107825 */ /* 0x001fca00078e0210 */
[----:B------:R0:W4:Y:S01]  /*0450*/  LDG.E R19, desc[UR10][R16.64] ;  /* 0x0000000a10137981 */ /* 0x000122000c1e1900 */
[----:B--2---:R-:W-:-:S05]  /*0460*/  @!P3 IMAD.WIDE R26, R5, 0x4, R26 ;  /* 0x00000004051ab825 */ /* 0x004fca00078e021a */
[----:B------:R-:W2:Y:S01]  /*0470*/  @!P3 LDG.E R23, desc[UR10][R26.64] ;  /* 0x0000000a1a17b981 */ /* 0x000ea2000c1e1900 */
[----:B0-----:R-:W-:-:S05]  /*0480*/  IMAD.WIDE R16, R2, 0x4, R16 ;  /* 0x0000000402107825 */ /* 0x001fca00078e0210 */
[----:B------:R0:W2:Y:S02]  /*0490*/  LDG.E R26, desc[UR10][R16.64] ;  /* 0x0000000a101a7981 */ /* 0x0000a4000c1e1900 */
[----:B0-----:R-:W-:-:S05]  /*04a0*/  IMAD.WIDE R16, R2, 0x4, R16 ;  /* 0x0000000402107825 */ /* 0x001fca00078e0210 */
[----:B------:R0:W2:Y:S01]  /*04b0*/  LDG.E R27, desc[UR10][R16.64] ;  /* 0x0000000a101b7981 */ /* 0x0000a2000c1e1900 */
[----:B-----5:R-:W-:-:S04]  /*04c0*/  ISETP.GE.AND P0, PT, R22, UR8, PT ;  /* 0x0000000816007c0c */ /* 0x020fc8000bf06270 */
[----:B------:R-:W-:Y:S01]  /*04d0*/  ISETP.LT.OR P0, PT, R22, RZ, P0 ;  /* 0x000000ff1600720c */ /* 0x000fe20000701670 */
[----:B---3--:R-:W-:-:S12]  /*04e0*/  @!P1 FFMA R0, R25, R20, R0 ;  /* 0x0000001419009223 */ /* 0x008fd80000000000 */
[----:B0-----:R-:W0:Y:S01]  /*04f0*/  @!P0 LDC.64 R16, c[0x0][0x3a0] ;  /* 0x0000e800ff108b82 */ /* 0x001e220000000a00 */
[----:B----4-:R-:W-:Y:S01]  /*0500*/  ISETP.GE.AND P4, PT, R21, UR8, PT ;  /* 0x0000000815007c0c */ /* 0x010fe2000bf86270 */
[----:B------:R-:W-:-:S03]  /*0510*/  @!P2 FFMA R0, R24, R11, R0 ;  /* 0x0000000b1800a223 */ /* 0x000fc60000000000 */
[----:B------:R-:W-:-:S03]  /*0520*/  ISETP.LT.OR P1, PT, R21, RZ, P4 ;  /* 0x000000ff1500720c */ /* 0x000fc60002721670 */
[----:B------:R-:W1:Y:S01]  /*0530*/  @!P0 LDC.64 R24, c[0x0][0x390] ;  /* 0x0000e400ff188b82 */ /* 0x000e620000000a00 */
[----:B------:R-:W-:-:S04]  /*0540*/  ISETP.GE.AND P2, PT, R19, UR8, PT ;  /* 0x0000000813007c0c */ /* 0x000fc8000bf46270 */
[----:B------:R-:W-:-:S05]  /*0550*/  ISETP.LT.OR P2, PT, R19, RZ, P2 ;  /* 0x000000ff1300720c */ /* 0x000fca0001741670 */
[----:B------:R-:W3:Y:S01]  /*0560*/  @!P1 LDC.64 R28, c[0x0][0x3a0] ;  /* 0x0000e800ff1c9b82 */ /* 0x000ee20000000a00 */
[----:B--2---:R-:W-:Y:S01]  /*0570*/  @!P3 FFMA R0, R23, R13, R0 ;  /* 0x0000000d1700b223 */ /* 0x004fe20000000000 */
[----:B0-----:R-:W-:-:S06]  /*0580*/  @!P0 IMAD.WIDE.U32 R16, R22, 0x4, R16 ;  /* 0x0000000416108825 */ /* 0x001fcc00078e0010 */
[----:B------:R-:W0:Y:S01]  /*0590*/  @!P1 LDC.64 R22, c[0x0][0x390] ;  /* 0x0000e400ff169b82 */ /* 0x000e220000000a00 */
[----:B------:R2:W4:Y:S01]  /*05a0*/  @!P0 LDG.E R11, desc[UR10][R16.64] ;  /* 0x0000000a100b8981 */ /* 0x000522000c1e1900 */
[----:B------:R-:W-:-:S06]  /*05b0*/  ISETP.GE.AND P3, PT, R26, UR8, PT ;  /* 0x000000081a007c0c */ /* 0x000fcc000bf66270 */
[----:B--2---:R-:W2:Y:S01]  /*05c0*/  @!P2 LDC.64 R16, c[0x0][0x3a0] ;  /* 0x0000e800ff10ab82 */ /* 0x004ea20000000a00 */
[----:B------:R-:W-:Y:S01]  /*05d0*/  ISETP.LT.OR P3, PT, R26, RZ, P3 ;  /* 0x000000ff1a00720c */ /* 0x000fe20001f61670 */
[----:B---3--:R-:W-:-:S04]  /*05e0*/  @!P1 IMAD.WIDE.U32 R28, R21, 0x4, R28 ;  /* 0x00000004151c9825 */ /* 0x008fc800078e001c */
[----:B-1----:R-:W-:-:S04]  /*05f0*/  @!P0 IMAD.WIDE R24, R6, 0x4, R24 ;  /* 0x0000000406188825 */ /* 0x002fc800078e0218 */
[----:B0-----:R-:W-:Y:S01]  /*0600*/  @!P1 IMAD.WIDE R20, R7, 0x4, R22 ;  /* 0x0000000407149825 */ /* 0x001fe200078e0216 */
[----:B------:R2:W4:Y:S04]  /*0610*/  @!P0 LDG.E R13, desc[UR10][R24.64] ;  /* 0x0000000a180d8981 */ /* 0x000528000c1e1900 */
[----:B------:R0:W3:Y:S01]  /*0620*/  @!P1 LDG.E R22, desc[UR10][R20.64] ;  /* 0x0000000a14169981 */ /* 0x0000e2000c1e1900 */
[----:B------:R-:W-:-:S03]  /*0630*/  ISETP.GE.AND P4, PT, R27, UR8, PT ;  /* 0x000000081b007c0c */ /* 0x000fc6000bf86270 */
[----:B------:R-:W3:Y:S01]  /*0640*/  @!P1 LDG.E R23, desc[UR10][R28.64] ;  /* 0x0000000a1c179981 */ /* 0x000ee2000c1e1900 */
[----:B--2---:R-:W-:Y:S01]  /*0650*/  @!P2 IMAD.WIDE.U32 R24, R19, 0x4, R16 ;  /* 0x000000041318a825 */ /* 0x004fe200078e0010 */
[----:B0-----:R-:W0:Y:S01]  /*0660*/  @!P2 LDC.64 R20, c[0x0][0x390] ;  /* 0x0000e400ff14ab82 */ /* 0x001e220000000a00 */
[----:B------:R-:W-:-:S03]  /*0670*/  ISETP.LT.OR P4, PT, R27, RZ, P4 ;  /* 0x000000ff1b00720c */ /* 0x000fc60002781670 */
[----:B------:R0:W2:Y:S04]  /*0680*/  @!P2 LDG.E R19, desc[UR10][R24.64] ;  /* 0x0000000a1813a981 */ /* 0x0000a8000c1e1900 */
[----:B------:R-:W1:Y:S01]  /*0690*/  @!P3 LDC.64 R16, c[0x0][0x3a0] ;  /* 0x0000e800ff10bb82 */ /* 0x000e620000000a00 */
[----:B0-----:R-:W-:-:S07]  /*06a0*/  @!P2 IMAD.WIDE R24, R8, 0x4, R20 ;  /* 0x000000040818a825 */ /* 0x001fce00078e0214 */
[----:B------:R-:W0:Y:S01]  /*06b0*/  @!P3 LDC.64 R20, c[0x0][0x390] ;  /* 0x0000e400ff14bb82 */ /* 0x000e220000000a00 */
[----:B------:R-:W2:Y:S01]  /*06c0*/  @!P2 LDG.E R25, desc[UR10][R24.64] ;  /* 0x0000000a1819a981 */ /* 0x000ea2000c1e1900 */
[----:B-1----:R-:W-:-:S05]  /*06d0*/  @!P3 IMAD.WIDE.U32 R16, R26, 0x4, R16 ;  /* 0x000000041a10b825 */ /* 0x002fca00078e0010 */
[----:B------:R1:W5:Y:S02]  /*06e0*/  @!P3 LDG.E R24, desc[UR10][R16.64] ;  /* 0x0000000a1018b981 */ /* 0x000364000c1e1900 */
[----:B-1----:R-:W1:Y:S01]  /*06f0*/  @!P4 LDC.64 R16, c[0x0][0x3a0] ;  /* 0x0000e800ff10cb82 */ /* 0x002e620000000a00 */
[----:B0-----:R-:W-:-:S05]  /*0700*/  @!P3 IMAD.WIDE R20, R9, 0x4, R20 ;  /* 0x000000040914b825 */ /* 0x001fca00078e0214 */
[----:B------:R1:W5:Y:S02]  /*0710*/  @!P3 LDG.E R26, desc[UR10][R20.64] ;  /* 0x0000000a141ab981 */ /* 0x000364000c1e1900 */
[----:B-1----:R-:W-:Y:S02]  /*0720*/  @!P4 IMAD.WIDE.U32 R20, R27, 0x4, R16 ;  /* 0x000000041b14c825 */ /* 0x002fe400078e0010 */
[----:B------:R-:W0:Y:S03]  /*0730*/  @!P4 LDC.64 R16, c[0x0][0x390] ;  /* 0x0000e400ff10cb82 */ /* 0x000e260000000a00 */
[----:B------:R-:W5:Y:S01]  /*0740*/  @!P4 LDG.E R28, desc[UR10][R20.64] ;  /* 0x0000000a141cc981 */ /* 0x000f62000c1e1900 */
[----:B0-----:R-:W-:-:S05]  /*0750*/  @!P4 IMAD.WIDE R16, R10, 0x4, R16 ;  /* 0x000000040a10c825 */ /* 0x001fca00078e0210 */
[----:B------:R-:W5:Y:S01]  /*0760*/  @!P4 LDG.E R27, desc[UR10][R16.64] ;  /* 0x0000000a101bc981 */ /* 0x000f62000c1e1900 */
[----:B------:R-:W-:-:S04]  /*0770*/  UIADD3 UR6, UPT, UPT, UR6, 0x8, URZ ;  /* 0x0000000806067890 */ /* 0x000fc8000fffe0ff */
[----:B------:R-:W-:Y:S01]  /*0780*/  UISETP.NE.AND UP1, UPT, UR6, URZ, UPT ;  /* 0x000000ff0600728c */ /* 0x000fe2000bf25270 */
[C---:B------:R-:W-:Y:S02]  /*0790*/  LEA R18, R2.reuse, R18, 0x3 ;  /* 0x0000001202127211 */ /* 0x040fe400078e18ff */
[C---:B------:R-:W-:Y:S02]  /*07a0*/  LEA R12, R2.reuse, R12, 0x3 ;  /* 0x0000000c020c7211 */ /* 0x040fe400078e18ff */
[C---:B------:R-:W-:Y:S02]  /*07b0*/  LEA R5, R2.reuse, R5, 0x3 ;  /* 0x0000000502057211 */ /* 0x040fe400078e18ff */
[C---:B------:R-:W-:Y:S02]  /*07c0*/  LEA R6, R2.reuse, R6, 0x3 ;  /* 0x0000000602067211 */ /* 0x040fe400078e18ff */
[C---:B------:R-:W-:Y:S02]  /*07d0*/  LEA R7, R2.reuse, R7, 0x3 ;  /* 0x0000000702077211 */ /* 0x040fe400078e18ff */
[----:B------:R-:W-:-:S02]  /*07e0*/  LEA R8, R2, R8, 0x3 ;  /* 0x0000000802087211 */ /* 0x000fc400078e18ff */
[C---:B------:R-:W-:Y:S02]  /*07f0*/  LEA R9, R2.reuse, R9, 0x3 ;  /* 0x0000000902097211 */ /* 0x040fe400078e18ff */
[----:B------:R-:W-:Y:S01]  /*0800*/  LEA R10, R2, R10, 0x3 ;  /* 0x0000000a020a7211 */ /* 0x000fe200078e18ff */
[----:B----4-:R-:W-:-:S04]  /*0810*/  @!P0 FFMA R0, R13, R11, R0 ;  /* 0x0000000b0d008223 */ /* 0x010fc80000000000 */
[----:B---3--:R-:W-:-:S04]  /*0820*/  @!P1 FFMA R0, R22, R23, R0 ;  /* 0x0000001716009223 */ /* 0x008fc80000000000 */
[----:B--2---:R-:W-:-:S04]  /*0830*/  @!P2 FFMA R0, R25, R19, R0 ;  /* 0x000000131900a223 */ /* 0x004fc80000000000 */
[----:B-----5:R-:W-:-:S04]  /*0840*/  @!P3 FFMA R0, R26, R24, R0 ;  /* 0x000000181a00b223 */ /* 0x020fc80000000000 */
[----:B------:R-:W-:Y:S01]  /*0850*/  @!P4 FFMA R0, R27, R28, R0 ;  /* 0x0000001c1b00c223 */ /* 0x000fe20000000000 */
[----:B------:R-:W-:Y:S06]  /*0860*/  BRA.U UP1, `(.L_x_2) ;  /* 0xfffffff901707547 */ /* 0x000fec000b83ffff */
.L_x_1:
[----:B------:R-:W-:Y:S05]  /*0870*/  BRA.U !UP0, `(.L_x_0) ;  /* 0x0000000508a87547 */ /* 0x000fea000b800000 */
[----:B------:R-:W0:Y:S01]  /*0880*/  LDCU UR6, c[0x0][0x388] ;  /* 0x00007100ff0677ac */ /* 0x000e220008000800 */
[----:B------:R-:W-:Y:S02]  /*0890*/  UISETP.GE.U32.AND UP0, UPT, UR7, 0x4, UPT ;  /* 0x000000040700788c */ /* 0x000fe4000bf06070 */
[----:B0-----:R-:W-:-:S04]  /*08a0*/  ULOP3.LUT UR8, UR6, 0x3, URZ, 0xc0, !UPT ;  /* 0x0000000306087892 */ /* 0x001fc8000f8ec0ff */
[----:B------:R-:W-:-:S03]  /*08b0*/  UISETP.NE.AND UP1, UPT, UR8, URZ, UPT ;  /* 0x000000ff0800728c */ /* 0x000fc6000bf25270 */
[----:B------:R-:W-:Y:S08]  /*08c0*/  BRA.U !UP0, `(.L_x_3) ;  /* 0x0000000108cc7547 */ /* 0x000ff0000b800000 */
[----:B------:R-:W0:Y:S01]  /*08d0*/  LDC.64 R6, c[0x0][0x398] ;  /* 0x0000e600ff067b82 */ /* 0x000e220000000a00 */
[----:B------:R-:W-:Y:S01]  /*08e0*/  IMAD R27, R2, UR4, R3 ;  /* 0x00000004021b7c24 */ /* 0x000fe2000f8e0203 */
[----:B------:R-:W1:Y:S03]  /*08f0*/  LDCU UR7, c[0x0][0x384] ;  /* 0x00007080ff0777ac */ /* 0x000e660008000800 */
[----:B0-----:R-:W-:-:S05]  /*0900*/  IMAD.WIDE R6, R27, 0x4, R6 ;  /* 0x000000041b067825 */ /* 0x001fca00078e0206 */
[----:B------:R-:W1:Y:S01]  /*0910*/  LDG.E R29, desc[UR10][R6.64] ;  /* 0x0000000a061d7981 */ /* 0x000e62000c1e1900 */
[----:B------:R-:W-:-:S05]  /*0920*/  IMAD.WIDE R8, R2, 0x4, R6 ;  /* 0x0000000402087825 */ /* 0x000fca00078e0206 */
[----:B------:R-:W2:Y:S01]  /*0930*/  LDG.E R25, desc[UR10][R8.64] ;  /* 0x0000000a08197981 */ /* 0x000ea2000c1e1900 */
[----:B------:R-:W-:-:S05]  /*0940*/  IMAD.WIDE R10, R2, 0x4, R8 ;  /* 0x00000004020a7825 */ /* 0x000fca00078e0208 */
[----:B------:R-:W3:Y:S01]  /*0950*/  LDG.E R21, desc[UR10][R10.64] ;  /* 0x0000000a0a157981 */ /* 0x000ee2000c1e1900 */
[----:B------:R-:W-:-:S05]  /*0960*/  IMAD.WIDE R4, R2, 0x4, R10 ;  /* 0x0000000402047825 */ /* 0x000fca00078e020a */
[----:B------:R-:W4:Y:S01]  /*0970*/  LDG.E R19, desc[UR10][R4.64] ;  /* 0x0000000a04137981 */ /* 0x000f22000c1e1900 */
[----:B-1----:R-:W-:-:S04]  /*0980*/  ISETP.GE.AND P0, PT, R29, UR7, PT ;  /* 0x000000071d007c0c */ /* 0x002fc8000bf06270 */
[----:B------:R-:W-:Y:S02]  /*0990*/  ISETP.LT.OR P0, PT, R29, RZ, P0 ;  /* 0x000000ff1d00720c */ /* 0x000fe40000701670 */
[----:B--2---:R-:W-:-:S04]  /*09a0*/  ISETP.GE.AND P1, PT, R25, UR7, PT ;  /* 0x0000000719007c0c */ /* 0x004fc8000bf26270 */
[----:B------:R-:W-:Y:S02]  /*09b0*/  ISETP.LT.OR P1, PT, R25, RZ, P1 ;  /* 0x000000ff1900720c */ /* 0x000fe40000f21670 */
[----:B---3--:R-:W-:-:S04]  /*09c0*/  ISETP.GE.AND P2, PT, R21, UR7, PT ;  /* 0x0000000715007c0c */ /* 0x008fc8000bf46270 */
[----:B------:R-:W-:Y:S01]  /*09d0*/  ISETP.LT.OR P2, PT, R21, RZ, P2 ;  /* 0x000000ff1500720c */ /* 0x000fe20001741670 */
[----:B------:R-:W0:Y:S01]  /*09e0*/  @!P0 LDC.64 R16, c[0x0][0x390] ;  /* 0x0000e400ff108b82 */ /* 0x000e220000000a00 */
[----:B----4-:R-:W-:-:S04]  /*09f0*/  ISETP.GE.AND P3, PT, R19, UR7, PT ;  /* 0x0000000713007c0c */ /* 0x010fc8000bf66270 */
[----:B------:R-:W-:-:S03]  /*0a00*/  ISETP.LT.OR P3, PT, R19, RZ, P3 ;  /* 0x000000ff1300720c */ /* 0x000fc60001f61670 */
[----:B------:R-:W1:Y:S08]  /*0a10*/  @!P0 LDC.64 R22, c[0x0][0x3a0] ;  /* 0x0000e800ff168b82 */ /* 0x000e700000000a00 */
[----:B------:R-:W2:Y:S08]  /*0a20*/  @!P1 LDC.64 R4, c[0x0][0x3a0] ;  /* 0x0000e800ff049b82 */ /* 0x000eb00000000a00 */
[----:B------:R-:W3:Y:S08]  /*0a30*/  @!P1 LDC.64 R6, c[0x0][0x390] ;  /* 0x0000e400ff069b82 */ /* 0x000ef00000000a00 */
[----:B------:R-:W4:Y:S08]  /*0a40*/  @!P2 LDC.64 R8, c[0x0][0x3a0] ;  /* 0x0000e800ff08ab82 */ /* 0x000f300000000a00 */
[----:B------:R-:W5:Y:S08]  /*0a50*/  @!P2 LDC.64 R10, c[0x0][0x390] ;  /* 0x0000e400ff0aab82 */ /* 0x000f700000000a00 */
[----:B------:R-:W5:Y:S08]  /*0a60*/  @!P3 LDC.64 R12, c[0x0][0x3a0] ;  /* 0x0000e800ff0cbb82 */ /* 0x000f700000000a00 */
[----:B------:R-:W5:Y:S01]  /*0a70*/  @!P3 LDC.64 R14, c[0x0][0x390] ;  /* 0x0000e400ff0ebb82 */ /* 0x000f620000000a00 */
[C---:B0-----:R-:W-:Y:S01]  /*0a80*/  @!P0 IMAD.WIDE R16, R27.reuse, 0x4, R16 ;  /* 0x000000041b108825 */ /* 0x041fe200078e0210 */
[----:B------:R-:W-:-:S03]  /*0a90*/  IADD3 R27, PT, PT, R27, R2, RZ ;  /* 0x000000021b1b7210 */ /* 0x000fc60007ffe0ff */
[----:B-1----:R-:W-:Y:S02]  /*0aa0*/  @!P0 IMAD.WIDE.U32 R22, R29, 0x4, R22 ;  /* 0x000000041d168825 */ /* 0x002fe400078e0016 */
[----:B------:R-:W5:Y:S02]  /*0ab0*/  @!P0 LDG.E R17, desc[UR10][R16.64] ;  /* 0x0000000a10118981 */ /* 0x000f64000c1e1900 */
[----:B--2---:R-:W-:Y:S01]  /*0ac0*/  @!P1 IMAD.WIDE.U32 R4, R25, 0x4, R4 ;  /* 0x0000000419049825 */ /* 0x004fe200078e0004 */
[CC--:B------:R-:W-:Y:S01]  /*0ad0*/  IADD3 R25, PT, PT, R27.reuse, R2.reuse, RZ ;  /* 0x000000021b197210 */ /* 0x0c0fe20007ffe0ff */
[----:B------:R-:W2:Y:S02]  /*0ae0*/  @!P0 LDG.E R23, desc[UR10][R22.64] ;  /* 0x0000000a16178981 */ /* 0x000ea4000c1e1900 */
[----:B---3--:R-:W-:Y:S02]  /*0af0*/  @!P1 IMAD.WIDE R6, R27, 0x4, R6 ;  /* 0x000000041b069825 */ /* 0x008fe400078e0206 */
[----:B------:R-:W3:Y:S02]  /*0b00*/  @!P1 LDG.E R5, desc[UR10][R4.64] ;  /* 0x0000000a04059981 */ /* 0x000ee4000c1e1900 */
[----:B----4-:R-:W-:Y:S01]  /*0b10*/  @!P2 IMAD.WIDE.U32 R8, R21, 0x4, R8 ;  /* 0x000000041508a825 */ /* 0x010fe200078e0008 */
[C---:B------:R-:W-:Y:S01]  /*0b20*/  @!P3 IADD3 R21, PT, PT, R25.reuse, R2, RZ ;  /* 0x000000021915b210 */ /* 0x040fe20007ffe0ff */
[----:B------:R-:W3:Y:S02]  /*0b30*/  @!P1 LDG.E R7, desc[UR10][R6.64] ;  /* 0x0000000a06079981 */ /* 0x000ee4000c1e1900 */
[----:B-----5:R-:W-:-:S02]  /*0b40*/  @!P2 IMAD.WIDE R10, R25, 0x4, R10 ;  /* 0x00000004190aa825 */ /* 0x020fc400078e020a */
[----:B------:R-:W4:Y:S02]  /*0b50*/  @!P2 LDG.E R8, desc[UR10][R8.64] ;  /* 0x0000000a0808a981 */ /* 0x000f24000c1e1900 */
[----:B------:R-:W-:Y:S02]  /*0b60*/  @!P3 IMAD.WIDE.U32 R12, R19, 0x4, R12 ;  /* 0x00000004130cb825 */ /* 0x000fe400078e000c */
[----:B------:R-:W4:Y:S02]  /*0b70*/  @!P2 LDG.E R11, desc[UR10][R10.64] ;  /* 0x0000000a0a0ba981 */ /* 0x000f24000c1e1900 */
[----:B------:R-:W-:Y:S02]  /*0b80*/  @!P3 IMAD.WIDE R14, R21, 0x4, R14 ;  /* 0x00000004150eb825 */ /* 0x000fe400078e020e */
[----:B------:R-:W5:Y:S04]  /*0b90*/  @!P3 LDG.E R12, desc[UR10][R12.64] ;  /* 0x0000000a0c0cb981 */ /* 0x000f68000c1e1900 */
[----:B------:R-:W5:Y:S01]  /*0ba0*/  @!P3 LDG.E R15, desc[UR10][R14.64] ;  /* 0x0000000a0e0fb981 */ /* 0x000f62000c1e1900 */
[----:B------:R-:W-:Y:S01]  /*0bb0*/  UIADD3 UR4, UPT, UPT, UR4, 0x4, URZ ;  /* 0x0000000404047890 */ /* 0x000fe2000fffe0ff */
[----:B--2---:R-:W-:-:S04]  /*0bc0*/  @!P0 FFMA R0, R17, R23, R0 ;  /* 0x0000001711008223 */ /* 0x004fc80000000000 */
[----:B---3--:R-:W-:-:S04]  /*0bd0*/  @!P1 FFMA R0, R7, R5, R0 ;  /* 0x0000000507009223 */ /* 0x008fc80000000000 */
[----:B----4-:R-:W-:-:S04]  /*0be0*/  @!P2 FFMA R0, R11, R8, R0 ;  /* 0x000000080b00a223 */ /* 0x010fc80000000000 */
[----:B-----5:R-:W-:-:S07]  /*0bf0*/  @!P3 FFMA R0, R15, R12, R0 ;  /* 0x0000000c0f00b223 */ /* 0x020fce0000000000 */
.L_x_3:
[----:B------:R-:W-:Y:S05]  /*0c00*/  BRA.U !UP1, `(.L_x_0) ;  /* 0x0000000109c47547 */ /* 0x000fea000b800000 */
[----:B------:R-:W-:Y:S02]  /*0c10*/  UISETP.NE.AND UP0, UPT, UR8, 0x1, UPT ;  /* 0x000000010800788c */ /* 0x000fe4000bf05270 */
[----:B------:R-:W-:-:S04]  /*0c20*/  ULOP3.LUT UR6, UR6, 0x1, URZ, 0xc0, !UPT ;  /* 0x0000000106067892 */ /* 0x000fc8000f8ec0ff */
[----:B------:R-:W-:-:S03]  /*0c30*/  UISETP.NE.U32.AND UP1, UPT, UR6, 0x1, UPT ;  /* 0x000000010600788c */ /* 0x000fc6000bf25070 */
        /* <DEDUP_REMOVED lines=8> */
[----:B-1----:R-:W-:-:S04]  /*0cc0*/  ISETP.GE.AND P0, PT, R15, UR6, PT ;  /* 0x000000060f007c0c */ /* 0x002fc8000bf06270 */
[----:B------:R-:W-:Y:S02]  /*0cd0*/  ISETP.LT.OR P0, PT, R15, RZ, P0 ;  /* 0x000000ff0f00720c */ /* 0x000fe40000701670 */
[----:B--2---:R-:W-:-:S04]  /*0ce0*/  ISETP.GE.AND P1, PT, R17, UR6, PT ;  /* 0x0000000611007c0c */ /* 0x004fc8000bf26270 */
[----:B------:R-:W-:-:S07]  /*0cf0*/  ISETP.LT.OR P1, PT, R17, RZ, P1 ;  /* 0x000000ff1100720c */ /* 0x000fce0000f21670 */
[----:B------:R-:W0:Y:S08]  /*0d00*/  @!P0 LDC.64 R8, c[0x0][0x3a0] ;  /* 0x0000e800ff088b82 */ /* 0x000e300000000a00 */
[----:B------:R-:W1:Y:S08]  /*0d10*/  @!P0 LDC.64 R10, c[0x0][0x390] ;  /* 0x0000e400ff0a8b82 */ /* 0x000e700000000a00 */
[----:B------:R-:W2:Y:S08]  /*0d20*/  @!P1 LDC.64 R12, c[0x0][0x3a0] ;  /* 0x0000e800ff0c9b82 */ /* 0x000eb00000000a00 */
[----:B------:R-:W3:Y:S01]  /*0d30*/  @!P1 LDC.64 R4, c[0x0][0x390] ;  /* 0x0000e400ff049b82 */ /* 0x000ee20000000a00 */
[----:B0-----:R-:W-:Y:S01]  /*0d40*/  @!P0 IMAD.WIDE.U32 R8, R15, 0x4, R8 ;  /* 0x000000040f088825 */ /* 0x001fe200078e0008 */
[----:B------:R-:W-:-:S05]  /*0d50*/  @!P1 IADD3 R15, PT, PT, R19, R2, RZ ;  /* 0x00000002130f9210 */ /* 0x000fca0007ffe0ff */
[----:B------:R-:W4:Y:S01]  /*0d60*/  @!P0 LDG.E R8, desc[UR10][R8.64] ;  /* 0x0000000a08088981 */ /* 0x000f22000c1e1900 */
[----:B-1----:R-:W-:-:S06]  /*0d70*/  @!P0 IMAD.WIDE R6, R19, 0x4, R10 ;  /* 0x0000000413068825 */ /* 0x002fcc00078e020a */
[----:B------:R-:W4:Y:S01]  /*0d80*/  @!P0 LDG.E R7, desc[UR10][R6.64] ;  /* 0x0000000a06078981 */ /* 0x000f22000c1e1900 */
[----:B--2---:R-:W-:-:S06]  /*0d90*/  @!P1 IMAD.WIDE.U32 R10, R17, 0x4, R12 ;  /* 0x00000004110a9825 */ /* 0x004fcc00078e000c */
[----:B------:R-:W2:Y:S01]  /*0da0*/  @!P1 LDG.E R10, desc[UR10][R10.64] ;  /* 0x0000000a0a0a9981 */ /* 0x000ea2000c1e1900 */
[----:B---3--:R-:W-:-:S06]  /*0db0*/  @!P1 IMAD.WIDE R4, R15, 0x4, R4 ;  /* 0x000000040f049825 */ /* 0x008fcc00078e0204 */
[----:B------:R-:W2:Y:S01]  /*0dc0*/  @!P1 LDG.E R5, desc[UR10][R4.64] ;  /* 0x0000000a04059981 */ /* 0x000ea2000c1e1900 */
[----:B------:R-:W-:Y:S01]  /*0dd0*/  UIADD3 UR4, UPT, UPT, UR4, 0x2, URZ ;  /* 0x0000000204047890 */ /* 0x000fe2000fffe0ff */
[----:B----4-:R-:W-:-:S04]  /*0de0*/  @!P0 FFMA R0, R7, R8, R0 ;  /* 0x0000000807008223 */ /* 0x010fc80000000000 */
[----:B--2---:R-:W-:-:S07]  /*0df0*/  @!P1 FFMA R0, R5, R10, R0 ;  /* 0x0000000a05009223 */ /* 0x004fce0000000000 */
.L_x_4:
[----:B------:R-:W-:Y:S05]  /*0e00*/  BRA.U UP1, `(.L_x_0) ;  /* 0x0000000101447547 */ /* 0x000fea000b800000 */
[----:B------:R-:W0:Y:S01]  /*0e10*/  LDC.64 R4, c[0x0][0x398] ;  /* 0x0000e600ff047b82 */ /* 0x000e220000000a00 */
[----:B------:R-:W-:Y:S01]  /*0e20*/  IMAD R9, R2, UR4, R3 ;  /* 0x0000000402097c24 */ /* 0x000fe2000f8e0203 */
[----:B------:R-:W1:Y:S03]  /*0e30*/  LDCU UR4, c[0x0][0x384] ;  /* 0x00007080ff0477ac */ /* 0x000e660008000800 */
[----:B0-----:R-:W-:-:S05]  /*0e40*/  IMAD.WIDE R4, R9, 0x4, R4 ;  /* 0x0000000409047825 */ /* 0x001fca00078e0204 */
[----:B------:R-:W1:Y:S01]  /*0e50*/  LDG.E R11, desc[UR10][R4.64] ;  /* 0x0000000a040b7981 */ /* 0x000e62000c1e1900 */
[----:B------:R-:W-:Y:S01]  /*0e60*/  BSSY.RECONVERGENT B0, `(.L_x_0) ;  /* 0x000000b000007945 */ /* 0x000fe20003800200 */
[----:B-1----:R-:W-:-:S04]  /*0e70*/  ISETP.GE.AND P0, PT, R11, UR4, PT ;  /* 0x000000040b007c0c */ /* 0x002fc8000bf06270 */
[----:B------:R-:W-:-:S13]  /*0e80*/  ISETP.LT.OR P0, PT, R11, RZ, P0 ;  /* 0x000000ff0b00720c */ /* 0x000fda0000701670 */
[----:B------:R-:W-:Y:S05]  /*0e90*/  @P0 BRA `(.L_x_5) ;  /* 0x00000000001c0947 */ /* 0x000fea0003800000 */
[----:B------:R-:W0:Y:S08]  /*0ea0*/  LDC.64 R4, c[0x0][0x390] ;  /* 0x0000e400ff047b82 */ /* 0x000e300000000a00 */
[----:B------:R-:W1:Y:S01]  /*0eb0*/  LDC.64 R6, c[0x0][0x3a0] ;  /* 0x0000e800ff067b82 */ /* 0x000e620000000a00 */
[----:B0-----:R-:W-:-:S06]  /*0ec0*/  IMAD.WIDE R4, R9, 0x4, R4 ;  /* 0x0000000409047825 */ /* 0x001fcc00078e0204 */
[----:B------:R-:W2:Y:S01]  /*0ed0*/  LDG.E R5, desc[UR10][R4.64] ;  /* 0x0000000a04057981 */ /* 0x000ea2000c1e1900 */
[----:B-1----:R-:W-:-:S06]  /*0ee0*/  IMAD.WIDE.U32 R6, R11, 0x4, R6 ;  /* 0x000000040b067825 */ /* 0x002fcc00078e0006 */
[----:B------:R-:W2:Y:S02]  /*0ef0*/  LDG.E R6, desc[UR10][R6.64] ;  /* 0x0000000a06067981 */ /* 0x000ea4000c1e1900 */
[----:B--2---:R-:W-:-:S07]  /*0f00*/  FFMA R0, R5, R6, R0 ;  /* 0x0000000605007223 */ /* 0x004fce0000000000 */
.L_x_5:
[----:B------:R-:W-:Y:S05]  /*0f10*/  BSYNC.RECONVERGENT B0 ;  /* 0x0000000000007941 */ /* 0x000fea0003800200 */
.L_x_0:
[----:B------:R-:W0:Y:S02]  /*0f20*/  LDC.64 R4, c[0x0][0x3a8] ;  /* 0x0000ea00ff047b82 */ /* 0x000e240000000a00 */
[----:B0-----:R-:W-:-:S05]  /*0f30*/  IMAD.WIDE R2, R3, 0x4, R4 ;  /* 0x0000000403027825 */ /* 0x001fca00078e0204 */
[----:B------:R-:W-:Y:S01]  /*0f40*/  STG.E desc[UR10][R2.64], R0 ;  /* 0x0000000002007986 */ /* 0x000fe2000c10190a */
[----:B------:R-:W-:Y:S05]  /*0f50*/  EXIT ;  /* 0x000000000000794d */ /* 0x000fea0003800000 */
.L_x_6:
[----:B------:R-:W-:-:S00]  /*0f60*/  BRA `(.L_x_6) ;  /* 0xfffffffc00fc7947 */ /* 0x000fc0000383ffff */
[----:B------:R-:W-:-:S00]  /*0f70*/  NOP ;  /* 0x0000000000007918 */ /* 0x000fc00000000000 */
        /* <DEDUP_REMOVED lines=8> */
.L_x_7:


//--------------------- .nv.shared.reserved.0     --------------------------
	.section	.nv.shared.reserved.0,"aw",@nobits
	.weak		__nv_reservedSMEM_offset_0_alias
	.size		__nv_reservedSMEM_offset_0_alias, 0, 64
	.other		__nv_reservedSMEM_offset_0_alias,@"STO_CUDA_RESERVED_SHARED STV_DEFAULT"
__nv_reservedSMEM_offset_0_alias:
	.zero		0
	.zero		64


//--------------------- .nv.constant0._Z6kerneliiiPKfPKiS0_Pf --------------------------
	.section	.nv.constant0._Z6kerneliiiPKfPKiS0_Pf,"a",@progbits
	.sectionflags	@""
	.align	4
.nv.constant0._Z6kerneliiiPKfPKiS0_Pf:
	.zero		944


//--------------------- SYMBOLS --------------------------

	.type		.nv.reservedSmem.offset0,@object
	.size		.nv.reservedSmem.offset0,0x4
